	.headerflags	@"EF_CUDA_TEXMODE_UNIFIED EF_CUDA_64BIT_ADDRESS EF_CUDA_SM86 EF_CUDA_VIRTUAL_SM(EF_CUDA_SM86)"
	.elftype	@"ET_EXEC"


//--------------------- .nv.info                  --------------------------
	.section	.nv.info,"",@"SHT_CUDA_INFO"
	.align	4


	//----- nvinfo : EIATTR_REGCOUNT
	.align		4
        /*0000*/ 	.byte	0x04, 0x2f
        /*0002*/ 	.short	(.L_1 - .L_0)
	.align		4
.L_0:
        /*0004*/ 	.word	index@(triton__0d1d2de)
        /*0008*/ 	.word	0x0000000a


	//----- nvinfo : EIATTR_MAX_STACK_SIZE
	.align		4
.L_1:
        /*000c*/ 	.byte	0x04, 0x23
        /*000e*/ 	.short	(.L_3 - .L_2)
	.align		4
.L_2:
        /*0010*/ 	.word	index@(triton__0d1d2de)
        /*0014*/ 	.word	0x00000000


	//----- nvinfo : EIATTR_MIN_STACK_SIZE
	.align		4
.L_3:
        /*0018*/ 	.byte	0x04, 0x12
        /*001a*/ 	.short	(.L_5 - .L_4)
	.align		4
.L_4:
        /*001c*/ 	.word	index@(triton__0d1d2de)
        /*0020*/ 	.word	0x00000000


	//----- nvinfo : EIATTR_FRAME_SIZE
	.align		4
.L_5:
        /*0024*/ 	.byte	0x04, 0x11
        /*0026*/ 	.short	(.L_7 - .L_6)
	.align		4
.L_6:
        /*0028*/ 	.word	index@(triton__0d1d2de)
        /*002c*/ 	.word	0x00000000
.L_7:


//--------------------- .nv.info.triton__0d1d2de  --------------------------
	.section	.nv.info.triton__0d1d2de,"",@"SHT_CUDA_INFO"
	.align	4


	//----- nvinfo : EIATTR_CUDA_API_VERSION
	.align		4
        /*0000*/ 	.byte	0x04, 0x37
        /*0002*/ 	.short	(.L_9 - .L_8)
.L_8:
        /*0004*/ 	.word	0x0000007b


	//----- nvinfo : EIATTR_SW2861232_WAR
	.align		4
.L_9:
        /*0008*/ 	.byte	0x01, 0x35
	.zero		2


	//----- nvinfo : EIATTR_PARAM_CBANK
	.align		4
        /*000c*/ 	.byte	0x04, 0x0a
        /*000e*/ 	.short	(.L_11 - .L_10)
	.align		4
.L_10:
        /*0010*/ 	.word	index@(.nv.constant0.triton__0d1d2de)
        /*0014*/ 	.short	0x0160
        /*0016*/ 	.short	0x0014


	//----- nvinfo : EIATTR_CBANK_PARAM_SIZE
	.align		4
.L_11:
        /*0018*/ 	.byte	0x03, 0x19
        /*001a*/ 	.short	0x0014


	//----- nvinfo : EIATTR_KPARAM_INFO
	.align		4
        /*001c*/ 	.byte	0x04, 0x17
        /*001e*/ 	.short	(.L_13 - .L_12)
.L_12:
        /*0020*/ 	.word	0x00000000
        /*0024*/ 	.short	0x0002
        /*0026*/ 	.short	0x0010
        /*0028*/ 	.byte	0x00, 0xf0, 0x11, 0x00


	//----- nvinfo : EIATTR_KPARAM_INFO
	.align		4
.L_13:
        /*002c*/ 	.byte	0x04, 0x17
        /*002e*/ 	.short	(.L_15 - .L_14)
.L_14:
        /*0030*/ 	.word	0x00000000
        /*0034*/ 	.short	0x0001
        /*0036*/ 	.short	0x0008
        /*0038*/ 	.byte	0x00, 0xf0, 0x21, 0x00


	//----- nvinfo : EIATTR_KPARAM_INFO
	.align		4
.L_15:
        /*003c*/ 	.byte	0x04, 0x17
        /*003e*/ 	.short	(.L_17 - .L_16)
.L_16:
        /*0040*/ 	.word	0x00000000
        /*0044*/ 	.short	0x0000
        /*0046*/ 	.short	0x0000
        /*0048*/ 	.byte	0x00, 0xf0, 0x21, 0x00


	//----- nvinfo : EIATTR_MAXREG_COUNT
	.align		4
.L_17:
        /*004c*/ 	.byte	0x03, 0x1b
        /*004e*/ 	.short	0x00ff


	//----- nvinfo : EIATTR_EXIT_INSTR_OFFSETS
	.align		4
        /*0050*/ 	.byte	0x04, 0x1c
        /*0052*/ 	.short	(.L_19 - .L_18)


	//   ....[0]....
.L_18:
        /*0054*/ 	.word	0x00000210


	//----- nvinfo : EIATTR_MAX_THREADS
	.align		4
.L_19:
        /*0058*/ 	.byte	0x04, 0x05
        /*005a*/ 	.short	(.L_21 - .L_20)
.L_20:
        /*005c*/ 	.word	0x00000080
        /*0060*/ 	.word	0x00000001
        /*0064*/ 	.word	0x00000001
.L_21:


//--------------------- .nv.rel.action            --------------------------
	.section	.nv.rel.action,"",@"SHT_CUDA_RELOCINFO"
	.align	8
	.sectionentsize	8
        /*0000*/ 	.byte	0x73, 0x00, 0x00, 0x00, 0x00, 0x00, 0x00, 0x00, 0x00, 0x00, 0x00, 0x11, 0x25, 0x00, 0x05, 0x36


//--------------------- .nv.constant0.triton__0d1d2de --------------------------
	.section	.nv.constant0.triton__0d1d2de,"a",@progbits
	.align	4
.nv.constant0.triton__0d1d2de:
	.zero		372


//--------------------- .text.triton__0d1d2de     --------------------------
	.section	.text.triton__0d1d2de,"ax",@progbits
	.sectioninfo	@"SHI_REGISTERS=10"
	.align	128
        .global         triton__0d1d2de
        .type           triton__0d1d2de,@function
        .size           triton__0d1d2de,(.L_x_1 - triton__0d1d2de)
        .other          triton__0d1d2de,@"STO_CUDA_ENTRY STV_DEFAULT"
triton__0d1d2de:
.text.triton__0d1d2de:
[----:B------:R-:W-:-:S02]  /*0000*/  IMAD.MOV.U32 R1, RZ, RZ, c[0x0][0x28] ;  /* 0x00000a00ff017624 */ /* 0x000fc400078e00ff */
[----:B------:R-:W0:Y:S01]  /*0010*/  S2R R0, SR_TID.X ;  /* 0x0000000000007919 */ /* 0x000e220000002100 */
[----:B------:R-:W-:Y:S01]  /*0020*/  IMAD.MOV.U32 R7, RZ, RZ, 0x2 ;  /* 0x00000002ff077424 */ /* 0x000fe200078e00ff */
[----:B------:R-:W-:Y:S02]  /*0030*/  ULDC.64 UR4, c[0x0][0x118] ;  /* 0x0000460000047ab9 */ /* 0x000fe40000000a00 */
[----:B------:R-:W1:Y:S01]  /*0040*/  S2R R3, SR_CTAID.X ;  /* 0x0000000000037919 */ /* 0x000e620000002500 */
[----:B0-----:R-:W-:-:S05]  /*0050*/  LOP3.LUT R0, R0, 0x7f, RZ, 0xc0, !PT ;  /* 0x0000007f00007812 */ /* 0x001fca00078ec0ff */
[----:B-1----:R-:W-:-:S05]  /*0060*/  IMAD R0, R3, 0x80, R0 ;  /* 0x0000008003007824 */ /* 0x002fca00078e0200 */
[----:B------:R-:W-:-:S04]  /*0070*/  SHF.R.S32.HI R3, RZ, 0x1f, R0 ;  /* 0x0000001fff037819 */ /* 0x000fc80000011400 */
[----:B------:R-:W-:-:S04]  /*0080*/  LEA.HI R3, R3, R0, RZ, 0xb ;  /* 0x0000000003037211 */ /* 0x000fc800078f58ff */
[----:B------:R-:W-:Y:S02]  /*0090*/  LOP3.LUT R5, R3, 0xf800, RZ, 0xc0, !PT ;  /* 0x0000f80003057812 */ /* 0x000fe400078ec0ff */
[----:B------:R-:W-:-:S03]  /*00a0*/  SHF.R.S32.HI R3, RZ, 0xb, R3 ;  /* 0x0000000bff037819 */ /* 0x000fc60000011403 */
[----:B------:R-:W-:-:S05]  /*00b0*/  IMAD.IADD R5, R0, 0x1, -R5 ;  /* 0x0000000100057824 */ /* 0x000fca00078e0a05 */
[----:B------:R-:W-:-:S04]  /*00c0*/  PRMT R2, R5, 0x9910, RZ ;  /* 0x0000991005027816 */ /* 0x000fc800000000ff */
[----:B------:R-:W-:-:S04]  /*00d0*/  SHF.R.S32.HI R2, RZ, 0xf, R2 ;  /* 0x0000000fff027819 */ /* 0x000fc80000011402 */
[----:B------:R-:W-:-:S04]  /*00e0*/  LOP3.LUT R2, R2, 0xffff, RZ, 0xc0, !PT ;  /* 0x0000ffff02027812 */ /* 0x000fc800078ec0ff */
[----:B------:R-:W-:-:S04]  /*00f0*/  LEA.HI R2, R2, R5, RZ, 0x18 ;  /* 0x0000000502027211 */ /* 0x000fc800078fc0ff */
[C---:B------:R-:W-:Y:S02]  /*0100*/  LOP3.LUT R4, R2.reuse, 0xff00, RZ, 0xc0, !PT ;  /* 0x0000ff0002047812 */ /* 0x040fe400078ec0ff */
[----:B------:R-:W-:-:S03]  /*0110*/  PRMT R2, R2, 0x9910, RZ ;  /* 0x0000991002027816 */ /* 0x000fc600000000ff */
[----:B------:R-:W-:Y:S01]  /*0120*/  IMAD.MOV R4, RZ, RZ, -R4 ;  /* 0x000000ffff047224 */ /* 0x000fe200078e0a04 */
[----:B------:R-:W-:-:S04]  /*0130*/  SHF.R.S32.HI R2, RZ, 0x8, R2 ;  /* 0x00000008ff027819 */ /* 0x000fc80000011402 */
[----:B------:R-:W-:-:S05]  /*0140*/  PRMT R4, R4, 0x7710, RZ ;  /* 0x0000771004047816 */ /* 0x000fca00000000ff */
[----:B------:R-:W-:-:S05]  /*0150*/  IMAD.IADD R5, R5, 0x1, R4 ;  /* 0x0000000105057824 */ /* 0x000fca00078e0204 */
[----:B------:R-:W-:Y:S02]  /*0160*/  PRMT R4, R5, 0x9910, RZ ;  /* 0x0000991005047816 */ /* 0x000fe400000000ff */
[----:B------:R-:W-:-:S03]  /*0170*/  PRMT R5, R2, 0x9910, RZ ;  /* 0x0000991002057816 */ /* 0x000fc600000000ff */
[----:B------:R-:W-:-:S04]  /*0180*/  IMAD.MOV.U32 R2, RZ, RZ, R4 ;  /* 0x000000ffff027224 */ /* 0x000fc800078e0004 */
[----:B------:R-:W-:-:S04]  /*0190*/  IMAD R2, R3, 0x100, R2 ;  /* 0x0000010003027824 */ /* 0x000fc800078e0202 */
[----:B------:R-:W-:-:S04]  /*01a0*/  IMAD R2, R5, 0x400, R2 ;  /* 0x0000040005027824 */ /* 0x000fc800078e0202 */
[----:B------:R-:W-:-:S06]  /*01b0*/  IMAD.WIDE R2, R2, R7, c[0x0][0x160] ;  /* 0x0000580002027625 */ /* 0x000fcc00078e0207 */
[----:B------:R-:W2:Y:S02]  /*01c0*/  LDG.E.U16 R2, [R2.64] ;  /* 0x0000000402027981 */ /* 0x000ea4000c1e1500 */
[----:B--2---:R-:W-:-:S05]  /*01d0*/  IMAD.U32 R4, R2, 0x10000, RZ ;  /* 0x0001000002047824 */ /* 0x004fca00078e00ff */
[----:B------:R-:W-:Y:S01]  /*01e0*/  F2FP.BF16.PACK_AB R3, RZ, R4 ;  /* 0x00000004ff03723e */ /* 0x000fe200000010ff */
[----:B------:R-:W-:-:S05]  /*01f0*/  IMAD.WIDE R4, R0, R7, c[0x0][0x168] ;  /* 0x00005a0000047625 */ /* 0x000fca00078e0207 */
[----:B------:R-:W-:Y:S01]  /*0200*/  STG.E.U16 [R4.64], R3 ;  /* 0x0000000304007986 */ /* 0x000fe2000c101504 */
[----:B------:R-:W-:Y:S05]  /*0210*/  EXIT ;  /* 0x000000000000794d */ /* 0x000fea0003800000 */
.L_x_0:
[----:B------:R-:W-:-:S00]  /*0220*/  BRA `(.L_x_0) ;  /* 0xfffffff000007947 */ /* 0x000fc0000383ffff */
[----:B------:R-:W-:-:S00]  /*0230*/  NOP ;  /* 0x0000000000007918 */ /* 0x000fc00000000000 */
        /* <DEDUP_REMOVED lines=12> */
.L_x_1:
